//
// Generated by NVIDIA NVVM Compiler
//
// Compiler Build ID: CL-36424714
// Cuda compilation tools, release 13.0, V13.0.88
// Based on NVVM 20.0.0
//

.version 9.0
.target sm_100
.address_size 64

	// .globl	gf_jsigstfmqkjxv

.visible .entry gf_jsigstfmqkjxv(
	.param .u64 .ptr .align 1 gf_jsigstfmqkjxv_param_0,
	.param .u64 .ptr .align 1 gf_jsigstfmqkjxv_param_1,
	.param .u64 .ptr .align 1 gf_jsigstfmqkjxv_param_2
)
.maxntid 128
{
	.reg .pred 	%p<2>;
	.reg .b32 	%r<5>;
	.reg .b64 	%rd<11>;
	.reg .b64 	%fd<9>;

	ld.param.u64 	%rd4, [gf_jsigstfmqkjxv_param_0];
	ld.param.u64 	%rd5, [gf_jsigstfmqkjxv_param_1];
	ld.param.u64 	%rd6, [gf_jsigstfmqkjxv_param_2];
	cvta.to.global.u64 	%rd7, %rd6;
	cvta.to.global.u64 	%rd8, %rd5;
	cvta.to.global.u64 	%rd9, %rd4;
	mov.u32 	%r1, %ntid.x;
	mov.u32 	%r2, %ctaid.x;
	mov.u32 	%r3, %tid.x;
	mad.lo.s32 	%r4, %r1, %r2, %r3;
	mul.wide.u32 	%rd10, %r4, 8;
	add.s64 	%rd1, %rd9, %rd10;
	ld.global.nc.f64 	%fd1, [%rd1];
	add.s64 	%rd2, %rd8, %rd10;
	ld.global.nc.f64 	%fd2, [%rd2];
	add.s64 	%rd3, %rd7, %rd10;
	fma.rn.f64 	%fd3, %fd1, %fd2, %fd1;
	sub.f64 	%fd4, %fd3, %fd2;
	st.global.f64 	[%rd3], %fd4;
	setp.gt.u32 	%p1, %r4, 3430;
	@%p1 bra 	$L__BB0_2;
	ld.global.nc.f64 	%fd5, [%rd1+61440];
	ld.global.nc.f64 	%fd6, [%rd2+61440];
	fma.rn.f64 	%fd7, %fd5, %fd6, %fd5;
	sub.f64 	%fd8, %fd7, %fd6;
	st.global.f64 	[%rd3+61440], %fd8;
$L__BB0_2:
	ret;

}


// ===== COMPILED SASS (sm_100) =====

	.target	sm_100

	.elftype	@"ET_EXEC"


//--------------------- .note.nv.tkinfo           --------------------------
	.section	.note.nv.tkinfo,"",@"SHT_NOTE"
	.sectionflags	@"SHF_NOTE_NV_TKINFO"
	.tkinfo
        /*0018*/ 	.word	0x00000002
        /*0030*/ 	.string	""
        /*0030*/ 	.string	"ptxas"
        /*0030*/ 	.string	"Cuda compilation tools, release 13.0, V13.0.88"
        /*0030*/ 	.string	"Build cuda_13.0.r13.0/compiler.36424714_0"
        /*0030*/ 	.string	"-arch sm_100 -m 64 "



//--------------------- .note.nv.cuinfo           --------------------------
	.section	.note.nv.cuinfo,"",@"SHT_NOTE"
	.sectionflags	@"SHF_NOTE_NV_CUINFO"
        /*0018*/ 	.short	0x0002
        /*001a*/ 	.short	0x0064
        /*001c*/ 	.short	0x0082
	.zero		2


//--------------------- .nv.info                  --------------------------
	.section	.nv.info,"",@"SHT_CUDA_INFO"
	.align	4


	//----- nvinfo : EIATTR_REGCOUNT
	.align		4
        /*0000*/ 	.byte	0x04, 0x2f
        /*0002*/ 	.short	(.L_1 - .L_0)
	.align		4
.L_0:
        /*0004*/ 	.word	index@(gf_jsigstfmqkjxv)
        /*0008*/ 	.word	0x00000010


	//----- nvinfo : EIATTR_FRAME_SIZE
	.align		4
.L_1:
        /*000c*/ 	.byte	0x04, 0x11
        /*000e*/ 	.short	(.L_3 - .L_2)
	.align		4
.L_2:
        /*0010*/ 	.word	index@(gf_jsigstfmqkjxv)
        /*0014*/ 	.word	0x00000000


	//----- nvinfo : EIATTR_MIN_STACK_SIZE
	.align		4
.L_3:
        /*0018*/ 	.byte	0x04, 0x12
        /*001a*/ 	.short	(.L_5 - .L_4)
	.align		4
.L_4:
        /*001c*/ 	.word	index@(gf_jsigstfmqkjxv)
        /*0020*/ 	.word	0x00000000
.L_5:


//--------------------- .nv.compat                --------------------------
	.section	.nv.compat,"",@"SHT_CUDA_COMPAT_INFO"
	.align	4
        /*0000*/ 	.byte	0x02, 0x09, 0x00, 0x00, 0x02, 0x02, 0x01, 0x00, 0x02, 0x05, 0x05, 0x00, 0x03, 0x07, 0x01, 0x01
        /*0010*/ 	.byte	0x02, 0x03, 0x00, 0x00, 0x02, 0x06, 0x01, 0x00, 0x04, 0x0b, 0x08, 0x00, 0x01, 0x00, 0x00, 0x00
        /*0020*/ 	.byte	0x00, 0x00, 0x00, 0x00


//--------------------- .nv.info.gf_jsigstfmqkjxv --------------------------
	.section	.nv.info.gf_jsigstfmqkjxv,"",@"SHT_CUDA_INFO"
	.sectionflags	@""
	.align	4


	//----- nvinfo : EIATTR_CUDA_API_VERSION
	.align		4
        /*0000*/ 	.byte	0x04, 0x37
        /*0002*/ 	.short	(.L_7 - .L_6)
.L_6:
        /*0004*/ 	.word	0x00000082


	//----- nvinfo : EIATTR_KPARAM_INFO
	.align		4
.L_7:
        /*0008*/ 	.byte	0x04, 0x17
        /*000a*/ 	.short	(.L_9 - .L_8)
.L_8:
        /*000c*/ 	.word	0x00000000
        /*0010*/ 	.short	0x0002
        /*0012*/ 	.short	0x0010
        /*0014*/ 	.byte	0x00, 0xf5, 0x21, 0x00


	//----- nvinfo : EIATTR_KPARAM_INFO
	.align		4
.L_9:
        /*0018*/ 	.byte	0x04, 0x17
        /*001a*/ 	.short	(.L_11 - .L_10)
.L_10:
        /*001c*/ 	.word	0x00000000
        /*0020*/ 	.short	0x0001
        /*0022*/ 	.short	0x0008
        /*0024*/ 	.byte	0x00, 0xf5, 0x21, 0x00


	//----- nvinfo : EIATTR_KPARAM_INFO
	.align		4
.L_11:
        /*0028*/ 	.byte	0x04, 0x17
        /*002a*/ 	.short	(.L_13 - .L_12)
.L_12:
        /*002c*/ 	.word	0x00000000
        /*0030*/ 	.short	0x0000
        /*0032*/ 	.short	0x0000
        /*0034*/ 	.byte	0x00, 0xf5, 0x21, 0x00


	//----- nvinfo : EIATTR_SPARSE_MMA_MASK
	.align		4
.L_13:
        /*0038*/ 	.byte	0x03, 0x50
        /*003a*/ 	.short	0x0000


	//----- nvinfo : EIATTR_MAXREG_COUNT
	.align		4
        /*003c*/ 	.byte	0x03, 0x1b
        /*003e*/ 	.short	0x00ff


	//----- nvinfo : EIATTR_MERCURY_ISA_VERSION
	.align		4
        /*0040*/ 	.byte	0x03, 0x5f
        /*0042*/ 	.short	0x0101


	//----- nvinfo : EIATTR_VRC_CTA_INIT_COUNT
	.align		4
        /*0044*/ 	.byte	0x02, 0x4a
	.zero		1
	.zero		1


	//----- nvinfo : EIATTR_EXIT_INSTR_OFFSETS
	.align		4
        /*0048*/ 	.byte	0x04, 0x1c
        /*004a*/ 	.short	(.L_15 - .L_14)


	//   ....[0]....
.L_14:
        /*004c*/ 	.word	0x00000120


	//   ....[1]....
        /*0050*/ 	.word	0x00000180


	//----- nvinfo : EIATTR_MAX_THREADS
	.align		4
.L_15:
        /*0054*/ 	.byte	0x04, 0x05
        /*0056*/ 	.short	(.L_17 - .L_16)
.L_16:
        /*0058*/ 	.word	0x00000080
        /*005c*/ 	.word	0x00000001
        /*0060*/ 	.word	0x00000001


	//----- nvinfo : EIATTR_CBANK_PARAM_SIZE
	.align		4
.L_17:
        /*0064*/ 	.byte	0x03, 0x19
        /*0066*/ 	.short	0x0018


	//----- nvinfo : EIATTR_PARAM_CBANK
	.align		4
        /*0068*/ 	.byte	0x04, 0x0a
        /*006a*/ 	.short	(.L_19 - .L_18)
	.align		4
.L_18:
        /*006c*/ 	.word	index@(.nv.constant0.gf_jsigstfmqkjxv)
        /*0070*/ 	.short	0x0380
        /*0072*/ 	.short	0x0018


	//----- nvinfo : EIATTR_SW_WAR
	.align		4
.L_19:
        /*0074*/ 	.byte	0x04, 0x36
        /*0076*/ 	.short	(.L_21 - .L_20)
.L_20:
        /*0078*/ 	.word	0x00000008
.L_21:


//--------------------- .nv.callgraph             --------------------------
	.section	.nv.callgraph,"",@"SHT_CUDA_CALLGRAPH"
	.align	4
	.sectionentsize	8
	.align		4
        /*0000*/ 	.word	0x00000000
	.align		4
        /*0004*/ 	.word	0xffffffff
	.align		4
        /*0008*/ 	.word	0x00000000
	.align		4
        /*000c*/ 	.word	0xfffffffe
	.align		4
        /*0010*/ 	.word	0x00000000
	.align		4
        /*0014*/ 	.word	0xfffffffd
	.align		4
        /*0018*/ 	.word	0x00000000
	.align		4
        /*001c*/ 	.word	0xfffffffc


//--------------------- .text.gf_jsigstfmqkjxv    --------------------------
	.section	.text.gf_jsigstfmqkjxv,"ax",@progbits
	.align	128
        .global         gf_jsigstfmqkjxv
        .type           gf_jsigstfmqkjxv,@function
        .size           gf_jsigstfmqkjxv,(.L_x_1 - gf_jsigstfmqkjxv)
        .other          gf_jsigstfmqkjxv,@"STO_CUDA_ENTRY STV_DEFAULT"
gf_jsigstfmqkjxv:
.text.gf_jsigstfmqkjxv:
[----:B------:R-:W-:Y:S01]  /*0000*/  LDC R1, c[0x0][0x37c] ;  /* 0x0000df00ff017b82 */ /* 0x000fe20000000800 */
[----:B------:R-:W0:Y:S07]  /*0010*/  S2R R13, SR_CTAID.X ;  /* 0x00000000000d7919 */ /* 0x000e2e0000002500 */
[----:B------:R-:W1:Y:S01]  /*0020*/  LDC.64 R2, c[0x0][0x380] ;  /* 0x0000e000ff027b82 */ /* 0x000e620000000a00 */
[----:B------:R-:W0:Y:S01]  /*0030*/  LDCU UR6, c[0x0][0x360] ;  /* 0x00006c00ff0677ac */ /* 0x000e220008000800 */
[----:B------:R-:W0:Y:S01]  /*0040*/  S2R R0, SR_TID.X ;  /* 0x0000000000007919 */ /* 0x000e220000002100 */
[----:B------:R-:W2:Y:S05]  /*0050*/  LDCU.64 UR4, c[0x0][0x358] ;  /* 0x00006b00ff0477ac */ /* 0x000eaa0008000a00 */
[----:B------:R-:W3:Y:S08]  /*0060*/  LDC.64 R6, c[0x0][0x388] ;  /* 0x0000e200ff067b82 */ /* 0x000ef00000000a00 */
[----:B------:R-:W4:Y:S01]  /*0070*/  LDC.64 R10, c[0x0][0x390] ;  /* 0x0000e400ff0a7b82 */ /* 0x000f220000000a00 */
[----:B0-----:R-:W-:-:S04]  /*0080*/  IMAD R13, R13, UR6, R0 ;  /* 0x000000060d0d7c24 */ /* 0x001fc8000f8e0200 */
[----:B-1----:R-:W-:-:S04]  /*0090*/  IMAD.WIDE.U32 R2, R13, 0x8, R2 ;  /* 0x000000080d027825 */ /* 0x002fc800078e0002 */
[C---:B---3--:R-:W-:Y:S01]  /*00a0*/  IMAD.WIDE.U32 R6, R13.reuse, 0x8, R6 ;  /* 0x000000080d067825 */ /* 0x048fe200078e0006 */
[----:B--2---:R-:W2:Y:S04]  /*00b0*/  LDG.E.64.CONSTANT R4, desc[UR4][R2.64] ;  /* 0x0000000402047981 */ /* 0x004ea8000c1e9b00 */
[----:B------:R-:W2:Y:S01]  /*00c0*/  LDG.E.64.CONSTANT R8, desc[UR4][R6.64] ;  /* 0x0000000406087981 */ /* 0x000ea2000c1e9b00 */
[----:B------:R-:W-:Y:S01]  /*00d0*/  ISETP.GT.U32.AND P0, PT, R13, 0xd66, PT ;  /* 0x00000d660d00780c */ /* 0x000fe20003f04070 */
[----:B--2---:R-:W-:-:S08]  /*00e0*/  DFMA R4, R4, R8, R4 ;  /* 0x000000080404722b */ /* 0x004fd00000000004 */
[----:B------:R-:W-:Y:S01]  /*00f0*/  DADD R8, -R8, R4 ;  /* 0x0000000008087229 */ /* 0x000fe20000000104 */
[----:B----4-:R-:W-:-:S06]  /*0100*/  IMAD.WIDE.U32 R4, R13, 0x8, R10 ;  /* 0x000000080d047825 */ /* 0x010fcc00078e000a */
[----:B------:R0:W-:Y:S01]  /*0110*/  STG.E.64 desc[UR4][R4.64], R8 ;  /* 0x0000000804007986 */ /* 0x0001e2000c101b04 */
[----:B------:R-:W-:Y:S05]  /*0120*/  @P0 EXIT ;  /* 0x000000000000094d */ /* 0x000fea0003800000 */
[----:B------:R-:W0:Y:S04]  /*0130*/  LDG.E.64.CONSTANT R2, desc[UR4][R2.64+0xf000] ;  /* 0x00f0000402027981 */ /* 0x000e28000c1e9b00 */
[----:B------:R-:W0:Y:S02]  /*0140*/  LDG.E.64.CONSTANT R6, desc[UR4][R6.64+0xf000] ;  /* 0x00f0000406067981 */ /* 0x000e24000c1e9b00 */
[----:B0-----:R-:W-:-:S08]  /*0150*/  DFMA R8, R2, R6, R2 ;  /* 0x000000060208722b */ /* 0x001fd00000000002 */
[----:B------:R-:W-:-:S07]  /*0160*/  DADD R8, -R6, R8 ;  /* 0x0000000006087229 */ /* 0x000fce0000000108 */
[----:B------:R-:W-:Y:S01]  /*0170*/  STG.E.64 desc[UR4][R4.64+0xf000], R8 ;  /* 0x00f0000804007986 */ /* 0x000fe2000c101b04 */
[----:B------:R-:W-:Y:S05]  /*0180*/  EXIT ;  /* 0x000000000000794d */ /* 0x000fea0003800000 */
.L_x_0:
[----:B------:R-:W-:-:S00]  /*0190*/  BRA `(.L_x_0) ;  /* 0xfffffffc00fc7947 */ /* 0x000fc0000383ffff */
[----:B------:R-:W-:-:S00]  /*01a0*/  NOP ;  /* 0x0000000000007918 */ /* 0x000fc00000000000 */
        /* <DEDUP_REMOVED lines=13> */
.L_x_1:


//--------------------- .nv.shared.reserved.0     --------------------------
	.section	.nv.shared.reserved.0,"aw",@nobits
	.weak		__nv_reservedSMEM_offset_0_alias
	.size		__nv_reservedSMEM_offset_0_alias, 0, 64
	.other		__nv_reservedSMEM_offset_0_alias,@"STO_CUDA_RESERVED_SHARED STV_DEFAULT"
__nv_reservedSMEM_offset_0_alias:
	.zero		0
	.zero		64


//--------------------- .nv.constant0.gf_jsigstfmqkjxv --------------------------
	.section	.nv.constant0.gf_jsigstfmqkjxv,"a",@progbits
	.sectionflags	@""
	.align	4
.nv.constant0.gf_jsigstfmqkjxv:
	.zero		920


//--------------------- SYMBOLS --------------------------

	.type		.nv.reservedSmem.offset0,@object
	.size		.nv.reservedSmem.offset0,0x4
